//
// Generated by NVIDIA NVVM Compiler
//
// Compiler Build ID: CL-36424714
// Cuda compilation tools, release 13.0, V13.0.88
// Based on NVVM 20.0.0
//

.version 9.0
.target sm_100
.address_size 64

	// .globl	_Z23complexSquaredMagnitudePfS_i
.extern .shared .align 16 .b8 sharedData[];

.visible .entry _Z23complexSquaredMagnitudePfS_i(
	.param .u64 .ptr .align 1 _Z23complexSquaredMagnitudePfS_i_param_0,
	.param .u64 .ptr .align 1 _Z23complexSquaredMagnitudePfS_i_param_1,
	.param .u32 _Z23complexSquaredMagnitudePfS_i_param_2
)
{
	.reg .pred 	%p<2>;
	.reg .b32 	%r<7>;
	.reg .b32 	%f<5>;
	.reg .b64 	%rd<9>;

	ld.param.u64 	%rd2, [_Z23complexSquaredMagnitudePfS_i_param_0];
	ld.param.u64 	%rd1, [_Z23complexSquaredMagnitudePfS_i_param_1];
	ld.param.u32 	%r2, [_Z23complexSquaredMagnitudePfS_i_param_2];
	cvta.to.global.u64 	%rd3, %rd2;
	mov.u32 	%r3, %ctaid.x;
	mov.u32 	%r4, %ntid.x;
	mov.u32 	%r5, %tid.x;
	mad.lo.s32 	%r1, %r3, %r4, %r5;
	shl.b32 	%r6, %r1, 1;
	mul.wide.s32 	%rd4, %r6, 4;
	add.s64 	%rd5, %rd3, %rd4;
	ld.global.f32 	%f2, [%rd5];
	ld.global.f32 	%f3, [%rd5+4];
	mul.f32 	%f4, %f3, %f3;
	fma.rn.f32 	%f1, %f2, %f2, %f4;
	setp.ge.s32 	%p1, %r1, %r2;
	@%p1 bra 	$L__BB0_2;
	cvta.to.global.u64 	%rd6, %rd1;
	mul.wide.s32 	%rd7, %r1, 4;
	add.s64 	%rd8, %rd6, %rd7;
	st.global.f32 	[%rd8], %f1;
$L__BB0_2:
	ret;

}
	// .globl	_Z9offsetSumPfS_ii
.visible .entry _Z9offsetSumPfS_ii(
	.param .u64 .ptr .align 1 _Z9offsetSumPfS_ii_param_0,
	.param .u64 .ptr .align 1 _Z9offsetSumPfS_ii_param_1,
	.param .u32 _Z9offsetSumPfS_ii_param_2,
	.param .u32 _Z9offsetSumPfS_ii_param_3
)
{
	.reg .pred 	%p<4>;
	.reg .b32 	%r<10>;
	.reg .b32 	%f<4>;
	.reg .b64 	%rd<9>;

	ld.param.u64 	%rd1, [_Z9offsetSumPfS_ii_param_0];
	ld.param.u64 	%rd2, [_Z9offsetSumPfS_ii_param_1];
	ld.param.u32 	%r3, [_Z9offsetSumPfS_ii_param_2];
	ld.param.u32 	%r4, [_Z9offsetSumPfS_ii_param_3];
	mov.u32 	%r6, %ctaid.x;
	mov.u32 	%r7, %ntid.x;
	mov.u32 	%r8, %tid.x;
	mad.lo.s32 	%r1, %r6, %r7, %r8;
	setp.eq.s32 	%p1, %r3, 0;
	add.s32 	%r9, %r3, %r1;
	setp.ge.s32 	%p2, %r9, %r4;
	or.pred  	%p3, %p1, %p2;
	@%p3 bra 	$L__BB1_2;
	cvta.to.global.u64 	%rd3, %rd1;
	cvta.to.global.u64 	%rd4, %rd2;
	mul.wide.s32 	%rd5, %r1, 4;
	add.s64 	%rd6, %rd3, %rd5;
	ld.global.f32 	%f1, [%rd6];
	mul.wide.s32 	%rd7, %r9, 4;
	add.s64 	%rd8, %rd4, %rd7;
	ld.global.f32 	%f2, [%rd8];
	add.f32 	%f3, %f1, %f2;
	st.global.f32 	[%rd6], %f3;
$L__BB1_2:
	ret;

}
	// .globl	_Z18findMaxAndItsIndexPfS_Piii
.visible .entry _Z18findMaxAndItsIndexPfS_Piii(
	.param .u64 .ptr .align 1 _Z18findMaxAndItsIndexPfS_Piii_param_0,
	.param .u64 .ptr .align 1 _Z18findMaxAndItsIndexPfS_Piii_param_1,
	.param .u64 .ptr .align 1 _Z18findMaxAndItsIndexPfS_Piii_param_2,
	.param .u32 _Z18findMaxAndItsIndexPfS_Piii_param_3,
	.param .u32 _Z18findMaxAndItsIndexPfS_Piii_param_4
)
{
	.reg .pred 	%p<9>;
	.reg .b32 	%r<33>;
	.reg .b32 	%f<8>;
	.reg .b64 	%rd<9>;

	ld.param.u64 	%rd2, [_Z18findMaxAndItsIndexPfS_Piii_param_0];
	ld.param.u64 	%rd4, [_Z18findMaxAndItsIndexPfS_Piii_param_1];
	ld.param.u64 	%rd3, [_Z18findMaxAndItsIndexPfS_Piii_param_2];
	ld.param.u32 	%r16, [_Z18findMaxAndItsIndexPfS_Piii_param_3];
	ld.param.u32 	%r15, [_Z18findMaxAndItsIndexPfS_Piii_param_4];
	cvta.to.global.u64 	%rd1, %rd4;
	mov.u32 	%r31, %ntid.x;
	mov.u32 	%r2, %tid.x;
	mov.u32 	%r17, %ctaid.x;
	mad.lo.s32 	%r3, %r17, %r31, %r2;
	setp.ge.s32 	%p1, %r3, %r16;
	shl.b32 	%r18, %r2, 2;
	mov.u32 	%r19, sharedData;
	add.s32 	%r4, %r19, %r18;
	@%p1 bra 	$L__BB2_2;
	cvta.to.global.u64 	%rd5, %rd2;
	mul.wide.s32 	%rd6, %r3, 4;
	add.s64 	%rd7, %rd5, %rd6;
	ld.global.f32 	%f3, [%rd7];
	st.shared.f32 	[%r4], %f3;
	add.s32 	%r30, %r15, %r3;
	bra.uni 	$L__BB2_3;
$L__BB2_2:
	mov.b32 	%r21, -8388609;
	st.shared.u32 	[%r4], %r21;
	mov.b32 	%r30, -1;
$L__BB2_3:
	shl.b32 	%r22, %r31, 2;
	add.s32 	%r7, %r19, %r22;
	add.s32 	%r8, %r7, %r18;
	st.shared.u32 	[%r8], %r30;
	bar.sync 	0;
	setp.lt.u32 	%p2, %r31, 2;
	@%p2 bra 	$L__BB2_8;
$L__BB2_4:
	mov.u32 	%r9, %r31;
	shr.u32 	%r31, %r9, 1;
	setp.ge.u32 	%p3, %r2, %r31;
	@%p3 bra 	$L__BB2_7;
	ld.shared.f32 	%f4, [%r4];
	shl.b32 	%r11, %r31, 2;
	add.s32 	%r25, %r4, %r11;
	ld.shared.f32 	%f1, [%r25];
	setp.geu.f32 	%p4, %f4, %f1;
	@%p4 bra 	$L__BB2_7;
	st.shared.f32 	[%r4], %f1;
	add.s32 	%r26, %r8, %r11;
	ld.shared.u32 	%r27, [%r26];
	st.shared.u32 	[%r8], %r27;
$L__BB2_7:
	bar.sync 	0;
	setp.gt.u32 	%p5, %r9, 3;
	@%p5 bra 	$L__BB2_4;
$L__BB2_8:
	setp.ne.s32 	%p6, %r2, 0;
	@%p6 bra 	$L__BB2_13;
	ld.shared.f32 	%f2, [sharedData];
	ld.global.u32 	%r32, [%rd1];
$L__BB2_10:
	mov.b32 	%f5, %r32;
	max.f32 	%f6, %f2, %f5;
	mov.b32 	%r28, %f6;
	atom.relaxed.global.cas.b32 	%r14, [%rd1], %r32, %r28;
	setp.ne.s32 	%p7, %r32, %r14;
	mov.u32 	%r32, %r14;
	@%p7 bra 	$L__BB2_10;
	ld.global.f32 	%f7, [%rd1];
	setp.neu.f32 	%p8, %f7, %f2;
	@%p8 bra 	$L__BB2_13;
	ld.shared.u32 	%r29, [%r7];
	cvta.to.global.u64 	%rd8, %rd3;
	st.global.u32 	[%rd8], %r29;
$L__BB2_13:
	ret;

}


// ===== COMPILED SASS (sm_100) =====

	.target	sm_100

	.elftype	@"ET_EXEC"


//--------------------- .note.nv.tkinfo           --------------------------
	.section	.note.nv.tkinfo,"",@"SHT_NOTE"
	.sectionflags	@"SHF_NOTE_NV_TKINFO"
	.tkinfo
        /*0018*/ 	.word	0x00000002
        /*0030*/ 	.string	""
        /*0030*/ 	.string	"ptxas"
        /*0030*/ 	.string	"Cuda compilation tools, release 13.0, V13.0.88"
        /*0030*/ 	.string	"Build cuda_13.0.r13.0/compiler.36424714_0"
        /*0030*/ 	.string	"-arch sm_100 -m 64 "



//--------------------- .note.nv.cuinfo           --------------------------
	.section	.note.nv.cuinfo,"",@"SHT_NOTE"
	.sectionflags	@"SHF_NOTE_NV_CUINFO"
        /*0018*/ 	.short	0x0002
        /*001a*/ 	.short	0x0064
        /*001c*/ 	.short	0x0082
	.zero		2


//--------------------- .nv.info                  --------------------------
	.section	.nv.info,"",@"SHT_CUDA_INFO"
	.align	4


	//----- nvinfo : EIATTR_REGCOUNT
	.align		4
        /*0000*/ 	.byte	0x04, 0x2f
        /*0002*/ 	.short	(.L_1 - .L_0)
	.align		4
.L_0:
        /*0004*/ 	.word	index@(_Z23complexSquaredMagnitudePfS_i)
        /*0008*/ 	.word	0x0000000a


	//----- nvinfo : EIATTR_FRAME_SIZE
	.align		4
.L_1:
        /*000c*/ 	.byte	0x04, 0x11
        /*000e*/ 	.short	(.L_3 - .L_2)
	.align		4
.L_2:
        /*0010*/ 	.word	index@(_Z23complexSquaredMagnitudePfS_i)
        /*0014*/ 	.word	0x00000000


	//----- nvinfo : EIATTR_REGCOUNT
	.align		4
.L_3:
        /*0018*/ 	.byte	0x04, 0x2f
        /*001a*/ 	.short	(.L_5 - .L_4)
	.align		4
.L_4:
        /*001c*/ 	.word	index@(_Z9offsetSumPfS_ii)
        /*0020*/ 	.word	0x0000000c


	//----- nvinfo : EIATTR_FRAME_SIZE
	.align		4
.L_5:
        /*0024*/ 	.byte	0x04, 0x11
        /*0026*/ 	.short	(.L_7 - .L_6)
	.align		4
.L_6:
        /*0028*/ 	.word	index@(_Z9offsetSumPfS_ii)
        /*002c*/ 	.word	0x00000000


	//----- nvinfo : EIATTR_REGCOUNT
	.align		4
.L_7:
        /*0030*/ 	.byte	0x04, 0x2f
        /*0032*/ 	.short	(.L_9 - .L_8)
	.align		4
.L_8:
        /*0034*/ 	.word	index@(_Z18findMaxAndItsIndexPfS_Piii)
        /*0038*/ 	.word	0x0000000e


	//----- nvinfo : EIATTR_FRAME_SIZE
	.align		4
.L_9:
        /*003c*/ 	.byte	0x04, 0x11
        /*003e*/ 	.short	(.L_11 - .L_10)
	.align		4
.L_10:
        /*0040*/ 	.word	index@(_Z18findMaxAndItsIndexPfS_Piii)
        /*0044*/ 	.word	0x00000000


	//----- nvinfo : EIATTR_MIN_STACK_SIZE
	.align		4
.L_11:
        /*0048*/ 	.byte	0x04, 0x12
        /*004a*/ 	.short	(.L_13 - .L_12)
	.align		4
.L_12:
        /*004c*/ 	.word	index@(_Z18findMaxAndItsIndexPfS_Piii)
        /*0050*/ 	.word	0x00000000


	//----- nvinfo : EIATTR_MIN_STACK_SIZE
	.align		4
.L_13:
        /*0054*/ 	.byte	0x04, 0x12
        /*0056*/ 	.short	(.L_15 - .L_14)
	.align		4
.L_14:
        /*0058*/ 	.word	index@(_Z9offsetSumPfS_ii)
        /*005c*/ 	.word	0x00000000


	//----- nvinfo : EIATTR_MIN_STACK_SIZE
	.align		4
.L_15:
        /*0060*/ 	.byte	0x04, 0x12
        /*0062*/ 	.short	(.L_17 - .L_16)
	.align		4
.L_16:
        /*0064*/ 	.word	index@(_Z23complexSquaredMagnitudePfS_i)
        /*0068*/ 	.word	0x00000000
.L_17:


//--------------------- .nv.compat                --------------------------
	.section	.nv.compat,"",@"SHT_CUDA_COMPAT_INFO"
	.align	4
        /*0000*/ 	.byte	0x02, 0x09, 0x00, 0x00, 0x02, 0x02, 0x01, 0x00, 0x02, 0x05, 0x05, 0x00, 0x03, 0x07, 0x01, 0x01
        /*0010*/ 	.byte	0x02, 0x03, 0x00, 0x00, 0x02, 0x06, 0x01, 0x00, 0x04, 0x0b, 0x08, 0x00, 0x09, 0x00, 0x00, 0x00
        /*0020*/ 	.byte	0x00, 0x00, 0x00, 0x00


//--------------------- .nv.info._Z18findMaxAndItsIndexPfS_Piii --------------------------
	.section	.nv.info._Z18findMaxAndItsIndexPfS_Piii,"",@"SHT_CUDA_INFO"
	.sectionflags	@""
	.align	4


	//----- nvinfo : EIATTR_CUDA_API_VERSION
	.align		4
        /*0000*/ 	.byte	0x04, 0x37
        /*0002*/ 	.short	(.L_19 - .L_18)
.L_18:
        /*0004*/ 	.word	0x00000082


	//----- nvinfo : EIATTR_KPARAM_INFO
	.align		4
.L_19:
        /*0008*/ 	.byte	0x04, 0x17
        /*000a*/ 	.short	(.L_21 - .L_20)
.L_20:
        /*000c*/ 	.word	0x00000000
        /*0010*/ 	.short	0x0004
        /*0012*/ 	.short	0x001c
        /*0014*/ 	.byte	0x00, 0xf0, 0x11, 0x00


	//----- nvinfo : EIATTR_KPARAM_INFO
	.align		4
.L_21:
        /*0018*/ 	.byte	0x04, 0x17
        /*001a*/ 	.short	(.L_23 - .L_22)
.L_22:
        /*001c*/ 	.word	0x00000000
        /*0020*/ 	.short	0x0003
        /*0022*/ 	.short	0x0018
        /*0024*/ 	.byte	0x00, 0xf0, 0x11, 0x00


	//----- nvinfo : EIATTR_KPARAM_INFO
	.align		4
.L_23:
        /*0028*/ 	.byte	0x04, 0x17
        /*002a*/ 	.short	(.L_25 - .L_24)
.L_24:
        /*002c*/ 	.word	0x00000000
        /*0030*/ 	.short	0x0002
        /*0032*/ 	.short	0x0010
        /*0034*/ 	.byte	0x00, 0xf5, 0x21, 0x00


	//----- nvinfo : EIATTR_KPARAM_INFO
	.align		4
.L_25:
        /*0038*/ 	.byte	0x04, 0x17
        /*003a*/ 	.short	(.L_27 - .L_26)
.L_26:
        /*003c*/ 	.word	0x00000000
        /*0040*/ 	.short	0x0001
        /*0042*/ 	.short	0x0008
        /*0044*/ 	.byte	0x00, 0xf5, 0x21, 0x00


	//----- nvinfo : EIATTR_KPARAM_INFO
	.align		4
.L_27:
        /*0048*/ 	.byte	0x04, 0x17
        /*004a*/ 	.short	(.L_29 - .L_28)
.L_28:
        /*004c*/ 	.word	0x00000000
        /*0050*/ 	.short	0x0000
        /*0052*/ 	.short	0x0000
        /*0054*/ 	.byte	0x00, 0xf5, 0x21, 0x00


	//----- nvinfo : EIATTR_SPARSE_MMA_MASK
	.align		4
.L_29:
        /*0058*/ 	.byte	0x03, 0x50
        /*005a*/ 	.short	0x0000


	//----- nvinfo : EIATTR_MAXREG_COUNT
	.align		4
        /*005c*/ 	.byte	0x03, 0x1b
        /*005e*/ 	.short	0x00ff


	//----- nvinfo : EIATTR_NUM_BARRIERS
	.align		4
        /*0060*/ 	.byte	0x02, 0x4c
        /*0062*/ 	.byte	0x01
	.zero		1


	//----- nvinfo : EIATTR_MERCURY_ISA_VERSION
	.align		4
        /*0064*/ 	.byte	0x03, 0x5f
        /*0066*/ 	.short	0x0101


	//----- nvinfo : EIATTR_VRC_CTA_INIT_COUNT
	.align		4
        /*0068*/ 	.byte	0x02, 0x4a
	.zero		1
	.zero		1


	//----- nvinfo : EIATTR_EXIT_INSTR_OFFSETS
	.align		4
        /*006c*/ 	.byte	0x04, 0x1c
        /*006e*/ 	.short	(.L_31 - .L_30)


	//   ....[0]....
.L_30:
        /*0070*/ 	.word	0x000002e0


	//   ....[1]....
        /*0074*/ 	.word	0x000003f0


	//   ....[2]....
        /*0078*/ 	.word	0x00000430


	//----- nvinfo : EIATTR_CRS_STACK_SIZE
	.align		4
.L_31:
        /*007c*/ 	.byte	0x04, 0x1e
        /*007e*/ 	.short	(.L_33 - .L_32)
.L_32:
        /*0080*/ 	.word	0x00000000


	//----- nvinfo : EIATTR_CBANK_PARAM_SIZE
	.align		4
.L_33:
        /*0084*/ 	.byte	0x03, 0x19
        /*0086*/ 	.short	0x0020


	//----- nvinfo : EIATTR_PARAM_CBANK
	.align		4
        /*0088*/ 	.byte	0x04, 0x0a
        /*008a*/ 	.short	(.L_35 - .L_34)
	.align		4
.L_34:
        /*008c*/ 	.word	index@(.nv.constant0._Z18findMaxAndItsIndexPfS_Piii)
        /*0090*/ 	.short	0x0380
        /*0092*/ 	.short	0x0020


	//----- nvinfo : EIATTR_SW_WAR
	.align		4
.L_35:
        /*0094*/ 	.byte	0x04, 0x36
        /*0096*/ 	.short	(.L_37 - .L_36)
.L_36:
        /*0098*/ 	.word	0x00000008
.L_37:


//--------------------- .nv.info._Z9offsetSumPfS_ii --------------------------
	.section	.nv.info._Z9offsetSumPfS_ii,"",@"SHT_CUDA_INFO"
	.sectionflags	@""
	.align	4


	//----- nvinfo : EIATTR_CUDA_API_VERSION
	.align		4
        /*0000*/ 	.byte	0x04, 0x37
        /*0002*/ 	.short	(.L_39 - .L_38)
.L_38:
        /*0004*/ 	.word	0x00000082


	//----- nvinfo : EIATTR_KPARAM_INFO
	.align		4
.L_39:
        /*0008*/ 	.byte	0x04, 0x17
        /*000a*/ 	.short	(.L_41 - .L_40)
.L_40:
        /*000c*/ 	.word	0x00000000
        /*0010*/ 	.short	0x0003
        /*0012*/ 	.short	0x0014
        /*0014*/ 	.byte	0x00, 0xf0, 0x11, 0x00


	//----- nvinfo : EIATTR_KPARAM_INFO
	.align		4
.L_41:
        /*0018*/ 	.byte	0x04, 0x17
        /*001a*/ 	.short	(.L_43 - .L_42)
.L_42:
        /*001c*/ 	.word	0x00000000
        /*0020*/ 	.short	0x0002
        /*0022*/ 	.short	0x0010
        /*0024*/ 	.byte	0x00, 0xf0, 0x11, 0x00


	//----- nvinfo : EIATTR_KPARAM_INFO
	.align		4
.L_43:
        /*0028*/ 	.byte	0x04, 0x17
        /*002a*/ 	.short	(.L_45 - .L_44)
.L_44:
        /*002c*/ 	.word	0x00000000
        /*0030*/ 	.short	0x0001
        /*0032*/ 	.short	0x0008
        /*0034*/ 	.byte	0x00, 0xf5, 0x21, 0x00


	//----- nvinfo : EIATTR_KPARAM_INFO
	.align		4
.L_45:
        /*0038*/ 	.byte	0x04, 0x17
        /*003a*/ 	.short	(.L_47 - .L_46)
.L_46:
        /*003c*/ 	.word	0x00000000
        /*0040*/ 	.short	0x0000
        /*0042*/ 	.short	0x0000
        /*0044*/ 	.byte	0x00, 0xf5, 0x21, 0x00


	//----- nvinfo : EIATTR_SPARSE_MMA_MASK
	.align		4
.L_47:
        /*0048*/ 	.byte	0x03, 0x50
        /*004a*/ 	.short	0x0000


	//----- nvinfo : EIATTR_MAXREG_COUNT
	.align		4
        /*004c*/ 	.byte	0x03, 0x1b
        /*004e*/ 	.short	0x00ff


	//----- nvinfo : EIATTR_MERCURY_ISA_VERSION
	.align		4
        /*0050*/ 	.byte	0x03, 0x5f
        /*0052*/ 	.short	0x0101


	//----- nvinfo : EIATTR_VRC_CTA_INIT_COUNT
	.align		4
        /*0054*/ 	.byte	0x02, 0x4a
	.zero		1
	.zero		1


	//----- nvinfo : EIATTR_EXIT_INSTR_OFFSETS
	.align		4
        /*0058*/ 	.byte	0x04, 0x1c
        /*005a*/ 	.short	(.L_49 - .L_48)


	//   ....[0]....
.L_48:
        /*005c*/ 	.word	0x00000090


	//   ....[1]....
        /*0060*/ 	.word	0x00000130


	//----- nvinfo : EIATTR_CBANK_PARAM_SIZE
	.align		4
.L_49:
        /*0064*/ 	.byte	0x03, 0x19
        /*0066*/ 	.short	0x0018


	//----- nvinfo : EIATTR_PARAM_CBANK
	.align		4
        /*0068*/ 	.byte	0x04, 0x0a
        /*006a*/ 	.short	(.L_51 - .L_50)
	.align		4
.L_50:
        /*006c*/ 	.word	index@(.nv.constant0._Z9offsetSumPfS_ii)
        /*0070*/ 	.short	0x0380
        /*0072*/ 	.short	0x0018


	//----- nvinfo : EIATTR_SW_WAR
	.align		4
.L_51:
        /*0074*/ 	.byte	0x04, 0x36
        /*0076*/ 	.short	(.L_53 - .L_52)
.L_52:
        /*0078*/ 	.word	0x00000008
.L_53:


//--------------------- .nv.info._Z23complexSquaredMagnitudePfS_i --------------------------
	.section	.nv.info._Z23complexSquaredMagnitudePfS_i,"",@"SHT_CUDA_INFO"
	.sectionflags	@""
	.align	4


	//----- nvinfo : EIATTR_CUDA_API_VERSION
	.align		4
        /*0000*/ 	.byte	0x04, 0x37
        /*0002*/ 	.short	(.L_55 - .L_54)
.L_54:
        /*0004*/ 	.word	0x00000082


	//----- nvinfo : EIATTR_KPARAM_INFO
	.align		4
.L_55:
        /*0008*/ 	.byte	0x04, 0x17
        /*000a*/ 	.short	(.L_57 - .L_56)
.L_56:
        /*000c*/ 	.word	0x00000000
        /*0010*/ 	.short	0x0002
        /*0012*/ 	.short	0x0010
        /*0014*/ 	.byte	0x00, 0xf0, 0x11, 0x00


	//----- nvinfo : EIATTR_KPARAM_INFO
	.align		4
.L_57:
        /*0018*/ 	.byte	0x04, 0x17
        /*001a*/ 	.short	(.L_59 - .L_58)
.L_58:
        /*001c*/ 	.word	0x00000000
        /*0020*/ 	.short	0x0001
        /*0022*/ 	.short	0x0008
        /*0024*/ 	.byte	0x00, 0xf5, 0x21, 0x00


	//----- nvinfo : EIATTR_KPARAM_INFO
	.align		4
.L_59:
        /*0028*/ 	.byte	0x04, 0x17
        /*002a*/ 	.short	(.L_61 - .L_60)
.L_60:
        /*002c*/ 	.word	0x00000000
        /*0030*/ 	.short	0x0000
        /*0032*/ 	.short	0x0000
        /*0034*/ 	.byte	0x00, 0xf5, 0x21, 0x00


	//----- nvinfo : EIATTR_SPARSE_MMA_MASK
	.align		4
.L_61:
        /*0038*/ 	.byte	0x03, 0x50
        /*003a*/ 	.short	0x0000


	//----- nvinfo : EIATTR_MAXREG_COUNT
	.align		4
        /*003c*/ 	.byte	0x03, 0x1b
        /*003e*/ 	.short	0x00ff


	//----- nvinfo : EIATTR_MERCURY_ISA_VERSION
	.align		4
        /*0040*/ 	.byte	0x03, 0x5f
        /*0042*/ 	.short	0x0101


	//----- nvinfo : EIATTR_VRC_CTA_INIT_COUNT
	.align		4
        /*0044*/ 	.byte	0x02, 0x4a
	.zero		1
	.zero		1


	//----- nvinfo : EIATTR_EXIT_INSTR_OFFSETS
	.align		4
        /*0048*/ 	.byte	0x04, 0x1c
        /*004a*/ 	.short	(.L_63 - .L_62)


	//   ....[0]....
.L_62:
        /*004c*/ 	.word	0x000000d0


	//   ....[1]....
        /*0050*/ 	.word	0x00000130


	//----- nvinfo : EIATTR_CBANK_PARAM_SIZE
	.align		4
.L_63:
        /*0054*/ 	.byte	0x03, 0x19
        /*0056*/ 	.short	0x0014


	//----- nvinfo : EIATTR_PARAM_CBANK
	.align		4
        /*0058*/ 	.byte	0x04, 0x0a
        /*005a*/ 	.short	(.L_65 - .L_64)
	.align		4
.L_64:
        /*005c*/ 	.word	index@(.nv.constant0._Z23complexSquaredMagnitudePfS_i)
        /*0060*/ 	.short	0x0380
        /*0062*/ 	.short	0x0014


	//----- nvinfo : EIATTR_SW_WAR
	.align		4
.L_65:
        /*0064*/ 	.byte	0x04, 0x36
        /*0066*/ 	.short	(.L_67 - .L_66)
.L_66:
        /*0068*/ 	.word	0x00000008
.L_67:


//--------------------- .nv.callgraph             --------------------------
	.section	.nv.callgraph,"",@"SHT_CUDA_CALLGRAPH"
	.align	4
	.sectionentsize	8
	.align		4
        /*0000*/ 	.word	0x00000000
	.align		4
        /*0004*/ 	.word	0xffffffff
	.align		4
        /*0008*/ 	.word	0x00000000
	.align		4
        /*000c*/ 	.word	0xfffffffe
	.align		4
        /*0010*/ 	.word	0x00000000
	.align		4
        /*0014*/ 	.word	0xfffffffd
	.align		4
        /*0018*/ 	.word	0x00000000
	.align		4
        /*001c*/ 	.word	0xfffffffc


//--------------------- .text._Z18findMaxAndItsIndexPfS_Piii --------------------------
	.section	.text._Z18findMaxAndItsIndexPfS_Piii,"ax",@progbits
	.align	128
        .global         _Z18findMaxAndItsIndexPfS_Piii
        .type           _Z18findMaxAndItsIndexPfS_Piii,@function
        .size           _Z18findMaxAndItsIndexPfS_Piii,(.L_x_9 - _Z18findMaxAndItsIndexPfS_Piii)
        .other          _Z18findMaxAndItsIndexPfS_Piii,@"STO_CUDA_ENTRY STV_DEFAULT"
_Z18findMaxAndItsIndexPfS_Piii:
.text._Z18findMaxAndItsIndexPfS_Piii:
[----:B------:R-:W-:Y:S01]  /*0000*/  LDC R1, c[0x0][0x37c] ;  /* 0x0000df00ff017b82 */ /* 0x000fe20000000800 */
[----:B------:R-:W0:Y:S01]  /*0010*/  S2R R4, SR_TID.X ;  /* 0x0000000000047919 */ /* 0x000e220000002100 */
[----:B------:R-:W0:Y:S01]  /*0020*/  LDCU UR8, c[0x0][0x360] ;  /* 0x00006c00ff0877ac */ /* 0x000e220008000800 */
[----:B------:R-:W0:Y:S01]  /*0030*/  S2R R5, SR_CTAID.X ;  /* 0x0000000000057919 */ /* 0x000e220000002500 */
[----:B------:R-:W1:Y:S01]  /*0040*/  LDCU UR4, c[0x0][0x398] ;  /* 0x00007300ff0477ac */ /* 0x000e620008000800 */
[----:B------:R-:W2:Y:S01]  /*0050*/  LDCU.64 UR6, c[0x0][0x358] ;  /* 0x00006b00ff0677ac */ /* 0x000ea20008000a00 */
[----:B0-----:R-:W-:-:S05]  /*0060*/  IMAD R5, R5, UR8, R4 ;  /* 0x0000000805057c24 */ /* 0x001fca000f8e0204 */
[----:B-1----:R-:W-:-:S13]  /*0070*/  ISETP.GE.AND P0, PT, R5, UR4, PT ;  /* 0x0000000405007c0c */ /* 0x002fda000bf06270 */
[----:B------:R-:W0:Y:S08]  /*0080*/  @!P0 LDC.64 R2, c[0x0][0x380] ;  /* 0x0000e000ff028b82 */ /* 0x000e300000000a00 */
[----:B------:R-:W1:Y:S08]  /*0090*/  S2UR UR5, SR_CgaCtaId ;  /* 0x00000000000579c3 */ /* 0x000e700000008800 */
[----:B------:R-:W3:Y:S01]  /*00a0*/  @!P0 LDC R0, c[0x0][0x39c] ;  /* 0x0000e700ff008b82 */ /* 0x000ee20000000800 */
[----:B0-----:R-:W-:-:S06]  /*00b0*/  @!P0 IMAD.WIDE R2, R5, 0x4, R2 ;  /* 0x0000000405028825 */ /* 0x001fcc00078e0202 */
[----:B--2---:R-:W2:Y:S01]  /*00c0*/  @!P0 LDG.E R3, desc[UR6][R2.64] ;  /* 0x0000000602038981 */ /* 0x004ea2000c1e1900 */
[----:B------:R-:W-:Y:S01]  /*00d0*/  UMOV UR4, 0x400 ;  /* 0x0000040000047882 */ /* 0x000fe20000000000 */
[----:B------:R-:W-:Y:S01]  /*00e0*/  @P0 IMAD.MOV.U32 R9, RZ, RZ, -0x800001 ;  /* 0xff7fffffff090424 */ /* 0x000fe200078e00ff */
[----:B-1----:R-:W-:Y:S01]  /*00f0*/  ULEA UR4, UR5, UR4, 0x18 ;  /* 0x0000000405047291 */ /* 0x002fe2000f8ec0ff */
[----:B------:R-:W-:-:S05]  /*0100*/  IMAD.U32 R7, RZ, RZ, UR8 ;  /* 0x00000008ff077e24 */ /* 0x000fca000f8e00ff */
[----:B------:R-:W-:Y:S01]  /*0110*/  LEA R11, R7, UR4, 0x2 ;  /* 0x00000004070b7c11 */ /* 0x000fe2000f8e10ff */
[----:B---3--:R-:W-:Y:S01]  /*0120*/  @!P0 IMAD.IADD R5, R5, 0x1, R0 ;  /* 0x0000000105058824 */ /* 0x008fe200078e0200 */
[C---:B------:R-:W-:Y:S01]  /*0130*/  LEA R0, R4.reuse, UR4, 0x2 ;  /* 0x0000000404007c11 */ /* 0x040fe2000f8e10ff */
[----:B------:R-:W-:Y:S02]  /*0140*/  @P0 IMAD.MOV.U32 R5, RZ, RZ, -0x1 ;  /* 0xffffffffff050424 */ /* 0x000fe400078e00ff */
[----:B------:R-:W-:Y:S02]  /*0150*/  IMAD R6, R4, 0x4, R11 ;  /* 0x0000000404067824 */ /* 0x000fe400078e020b */
[----:B--2---:R0:W-:Y:S04]  /*0160*/  @!P0 STS [R0], R3 ;  /* 0x0000000300008388 */ /* 0x0041e80000000800 */
[----:B------:R0:W-:Y:S01]  /*0170*/  @P0 STS [R0], R9 ;  /* 0x0000000900000388 */ /* 0x0001e20000000800 */
[----:B------:R-:W-:-:S03]  /*0180*/  ISETP.GE.U32.AND P0, PT, R7, 0x2, PT ;  /* 0x000000020700780c */ /* 0x000fc60003f06070 */
[----:B------:R0:W-:Y:S01]  /*0190*/  STS [R6], R5 ;  /* 0x0000000506007388 */ /* 0x0001e20000000800 */
[----:B------:R-:W-:Y:S09]  /*01a0*/  BAR.SYNC.DEFER_BLOCKING 0x0 ;  /* 0x0000000000007b1d */ /* 0x000ff20000010000 */
[----:B0-----:R-:W-:Y:S05]  /*01b0*/  @!P0 BRA `(.L_x_0) ;  /* 0x0000000000448947 */ /* 0x001fea0003800000 */
.L_x_3:
[--C-:B------:R-:W-:Y:S01]  /*01c0*/  IMAD.MOV.U32 R5, RZ, RZ, R7.reuse ;  /* 0x000000ffff057224 */ /* 0x100fe200078e0007 */
[----:B------:R-:W-:Y:S01]  /*01d0*/  SHF.R.U32.HI R7, RZ, 0x1, R7 ;  /* 0x00000001ff077819 */ /* 0x000fe20000011607 */
[----:B------:R-:W-:Y:S03]  /*01e0*/  BSSY.RECONVERGENT B0, `(.L_x_1) ;  /* 0x000000b000007945 */ /* 0x000fe60003800200 */
[----:B------:R-:W-:-:S13]  /*01f0*/  ISETP.GE.U32.AND P0, PT, R4, R7, PT ;  /* 0x000000070400720c */ /* 0x000fda0003f06070 */
[----:B0-----:R-:W-:Y:S05]  /*0200*/  @P0 BRA `(.L_x_2) ;  /* 0x0000000000200947 */ /* 0x001fea0003800000 */
[----:B------:R-:W-:Y:S01]  /*0210*/  IMAD R3, R7, 0x4, R0 ;  /* 0x0000000407037824 */ /* 0x000fe200078e0200 */
[----:B------:R-:W-:Y:S05]  /*0220*/  LDS R2, [R0] ;  /* 0x0000000000027984 */ /* 0x000fea0000000800 */
[----:B------:R-:W0:Y:S02]  /*0230*/  LDS R3, [R3] ;  /* 0x0000000003037984 */ /* 0x000e240000000800 */
[----:B0-----:R-:W-:-:S13]  /*0240*/  FSETP.GEU.AND P0, PT, R2, R3, PT ;  /* 0x000000030200720b */ /* 0x001fda0003f0e000 */
[----:B------:R-:W-:Y:S01]  /*0250*/  @!P0 IMAD R2, R7, 0x4, R6 ;  /* 0x0000000407028824 */ /* 0x000fe200078e0206 */
[----:B------:R-:W-:Y:S05]  /*0260*/  @!P0 STS [R0], R3 ;  /* 0x0000000300008388 */ /* 0x000fea0000000800 */
[----:B------:R-:W0:Y:S04]  /*0270*/  @!P0 LDS R2, [R2] ;  /* 0x0000000002028984 */ /* 0x000e280000000800 */
[----:B0-----:R0:W-:Y:S02]  /*0280*/  @!P0 STS [R6], R2 ;  /* 0x0000000206008388 */ /* 0x0011e40000000800 */
.L_x_2:
[----:B------:R-:W-:Y:S05]  /*0290*/  BSYNC.RECONVERGENT B0 ;  /* 0x0000000000007941 */ /* 0x000fea0003800200 */
.L_x_1:
[----:B------:R-:W-:Y:S01]  /*02a0*/  BAR.SYNC.DEFER_BLOCKING 0x0 ;  /* 0x0000000000007b1d */ /* 0x000fe20000010000 */
[----:B------:R-:W-:-:S13]  /*02b0*/  ISETP.GT.U32.AND P0, PT, R5, 0x3, PT ;  /* 0x000000030500780c */ /* 0x000fda0003f04070 */
[----:B------:R-:W-:Y:S05]  /*02c0*/  @P0 BRA `(.L_x_3) ;  /* 0xfffffffc00bc0947 */ /* 0x000fea000383ffff */
.L_x_0:
[----:B------:R-:W-:-:S13]  /*02d0*/  ISETP.NE.AND P0, PT, R4, RZ, PT ;  /* 0x000000ff0400720c */ /* 0x000fda0003f05270 */
[----:B------:R-:W-:Y:S05]  /*02e0*/  @P0 EXIT ;  /* 0x000000000000094d */ /* 0x000fea0003800000 */
[----:B0-----:R-:W0:Y:S02]  /*02f0*/  LDC.64 R2, c[0x0][0x388] ;  /* 0x0000e200ff027b82 */ /* 0x001e240000000a00 */
[----:B0-----:R0:W5:Y:S06]  /*0300*/  LDG.E R6, desc[UR6][R2.64] ;  /* 0x0000000602067981 */ /* 0x00116c000c1e1900 */
[----:B------:R-:W1:Y:S01]  /*0310*/  S2UR UR5, SR_CgaCtaId ;  /* 0x00000000000579c3 */ /* 0x000e620000008800 */
[----:B------:R-:W-:Y:S01]  /*0320*/  UMOV UR4, 0x400 ;  /* 0x0000040000047882 */ /* 0x000fe20000000000 */
[----:B------:R-:W-:Y:S01]  /*0330*/  BSSY B0, `(.L_x_4) ;  /* 0x0000009000007945 */ /* 0x000fe20003800000 */
[----:B-1----:R-:W-:-:S09]  /*0340*/  ULEA UR4, UR5, UR4, 0x18 ;  /* 0x0000000405047291 */ /* 0x002fd2000f8ec0ff */
[----:B0-----:R-:W1:Y:S03]  /*0350*/  LDS R5, [UR4] ;  /* 0x00000004ff057984 */ /* 0x001e660008000800 */
.L_x_5:
[----:B-1---5:R-:W-:Y:S01]  /*0360*/  FMNMX R7, R5, R6, !PT ;  /* 0x0000000605077209 */ /* 0x022fe20007800000 */
[----:B------:R-:W-:Y:S05]  /*0370*/  YIELD ;  /* 0x0000000000007946 */ /* 0x000fea0003800000 */
[----:B------:R-:W2:Y:S02]  /*0380*/  ATOMG.E.CAS.STRONG.GPU PT, R7, [R2], R6, R7 ;  /* 0x00000006020773a9 */ /* 0x000ea400001ee107 */
[----:B--2---:R-:W-:Y:S01]  /*0390*/  ISETP.NE.AND P0, PT, R6, R7, PT ;  /* 0x000000070600720c */ /* 0x004fe20003f05270 */
[----:B------:R-:W-:-:S12]  /*03a0*/  IMAD.MOV.U32 R6, RZ, RZ, R7 ;  /* 0x000000ffff067224 */ /* 0x000fd800078e0007 */
[----:B------:R-:W-:Y:S05]  /*03b0*/  @P0 BRA `(.L_x_5) ;  /* 0xfffffffc00e80947 */ /* 0x000fea000383ffff */
[----:B------:R-:W-:Y:S05]  /*03c0*/  BSYNC B0 ;  /* 0x0000000000007941 */ /* 0x000fea0003800000 */
.L_x_4:
[----:B------:R-:W2:Y:S02]  /*03d0*/  LDG.E R2, desc[UR6][R2.64] ;  /* 0x0000000602027981 */ /* 0x000ea4000c1e1900 */
[----:B--2---:R-:W-:-:S13]  /*03e0*/  FSETP.NEU.AND P0, PT, R2, R5, PT ;  /* 0x000000050200720b */ /* 0x004fda0003f0d000 */
[----:B------:R-:W-:Y:S05]  /*03f0*/  @P0 EXIT ;  /* 0x000000000000094d */ /* 0x000fea0003800000 */
[----:B------:R-:W0:Y:S01]  /*0400*/  LDS R5, [R11] ;  /* 0x000000000b057984 */ /* 0x000e220000000800 */
[----:B------:R-:W0:Y:S03]  /*0410*/  LDC.64 R2, c[0x0][0x390] ;  /* 0x0000e400ff027b82 */ /* 0x000e260000000a00 */
[----:B0-----:R-:W-:Y:S01]  /*0420*/  STG.E desc[UR6][R2.64], R5 ;  /* 0x0000000502007986 */ /* 0x001fe2000c101906 */
[----:B------:R-:W-:Y:S05]  /*0430*/  EXIT ;  /* 0x000000000000794d */ /* 0x000fea0003800000 */
.L_x_6:
[----:B------:R-:W-:-:S00]  /*0440*/  BRA `(.L_x_6) ;  /* 0xfffffffc00fc7947 */ /* 0x000fc0000383ffff */
[----:B------:R-:W-:-:S00]  /*0450*/  NOP ;  /* 0x0000000000007918 */ /* 0x000fc00000000000 */
        /* <DEDUP_REMOVED lines=10> */
.L_x_9:


//--------------------- .text._Z9offsetSumPfS_ii  --------------------------
	.section	.text._Z9offsetSumPfS_ii,"ax",@progbits
	.align	128
        .global         _Z9offsetSumPfS_ii
        .type           _Z9offsetSumPfS_ii,@function
        .size           _Z9offsetSumPfS_ii,(.L_x_10 - _Z9offsetSumPfS_ii)
        .other          _Z9offsetSumPfS_ii,@"STO_CUDA_ENTRY STV_DEFAULT"
_Z9offsetSumPfS_ii:
.text._Z9offsetSumPfS_ii:
[----:B------:R-:W-:Y:S01]  /*0000*/  LDC R1, c[0x0][0x37c] ;  /* 0x0000df00ff017b82 */ /* 0x000fe20000000800 */
[----:B------:R-:W0:Y:S07]  /*0010*/  S2R R0, SR_TID.X ;  /* 0x0000000000007919 */ /* 0x000e2e0000002100 */
[----:B------:R-:W0:Y:S01]  /*0020*/  S2UR UR4, SR_CTAID.X ;  /* 0x00000000000479c3 */ /* 0x000e220000002500 */
[----:B------:R-:W1:Y:S07]  /*0030*/  LDCU.64 UR6, c[0x0][0x390] ;  /* 0x00007200ff0677ac */ /* 0x000e6e0008000a00 */
[----:B------:R-:W0:Y:S02]  /*0040*/  LDC R7, c[0x0][0x360] ;  /* 0x0000d800ff077b82 */ /* 0x000e240000000800 */
[----:B0-----:R-:W-:-:S05]  /*0050*/  IMAD R7, R7, UR4, R0 ;  /* 0x0000000407077c24 */ /* 0x001fca000f8e0200 */
[----:B-1----:R-:W-:-:S04]  /*0060*/  IADD3 R9, PT, PT, R7, UR6, RZ ;  /* 0x0000000607097c10 */ /* 0x002fc8000fffe0ff */
[----:B------:R-:W-:-:S04]  /*0070*/  ISETP.GE.AND P0, PT, R9, UR7, PT ;  /* 0x0000000709007c0c */ /* 0x000fc8000bf06270 */
[----:B------:R-:W-:-:S13]  /*0080*/  ISETP.EQ.OR P0, PT, RZ, UR6, P0 ;  /* 0x00000006ff007c0c */ /* 0x000fda0008702670 */
[----:B------:R-:W-:Y:S05]  /*0090*/  @P0 EXIT ;  /* 0x000000000000094d */ /* 0x000fea0003800000 */
[----:B------:R-:W0:Y:S01]  /*00a0*/  LDC.64 R4, c[0x0][0x388] ;  /* 0x0000e200ff047b82 */ /* 0x000e220000000a00 */
[----:B------:R-:W1:Y:S07]  /*00b0*/  LDCU.64 UR4, c[0x0][0x358] ;  /* 0x00006b00ff0477ac */ /* 0x000e6e0008000a00 */
[----:B------:R-:W2:Y:S01]  /*00c0*/  LDC.64 R2, c[0x0][0x380] ;  /* 0x0000e000ff027b82 */ /* 0x000ea20000000a00 */
[----:B0-----:R-:W-:-:S06]  /*00d0*/  IMAD.WIDE R4, R9, 0x4, R4 ;  /* 0x0000000409047825 */ /* 0x001fcc00078e0204 */
[----:B-1----:R-:W3:Y:S01]  /*00e0*/  LDG.E R5, desc[UR4][R4.64] ;  /* 0x0000000404057981 */ /* 0x002ee2000c1e1900 */
[----:B--2---:R-:W-:-:S05]  /*00f0*/  IMAD.WIDE R2, R7, 0x4, R2 ;  /* 0x0000000407027825 */ /* 0x004fca00078e0202 */
[----:B------:R-:W3:Y:S02]  /*0100*/  LDG.E R0, desc[UR4][R2.64] ;  /* 0x0000000402007981 */ /* 0x000ee4000c1e1900 */
[----:B---3--:R-:W-:-:S05]  /*0110*/  FADD R7, R0, R5 ;  /* 0x0000000500077221 */ /* 0x008fca0000000000 */
[----:B------:R-:W-:Y:S01]  /*0120*/  STG.E desc[UR4][R2.64], R7 ;  /* 0x0000000702007986 */ /* 0x000fe2000c101904 */
[----:B------:R-:W-:Y:S05]  /*0130*/  EXIT ;  /* 0x000000000000794d */ /* 0x000fea0003800000 */
.L_x_7:
        /* <DEDUP_REMOVED lines=12> */
.L_x_10:


//--------------------- .text._Z23complexSquaredMagnitudePfS_i --------------------------
	.section	.text._Z23complexSquaredMagnitudePfS_i,"ax",@progbits
	.align	128
        .global         _Z23complexSquaredMagnitudePfS_i
        .type           _Z23complexSquaredMagnitudePfS_i,@function
        .size           _Z23complexSquaredMagnitudePfS_i,(.L_x_11 - _Z23complexSquaredMagnitudePfS_i)
        .other          _Z23complexSquaredMagnitudePfS_i,@"STO_CUDA_ENTRY STV_DEFAULT"
_Z23complexSquaredMagnitudePfS_i:
.text._Z23complexSquaredMagnitudePfS_i:
[----:B------:R-:W-:Y:S01]  /*0000*/  LDC R1, c[0x0][0x37c] ;  /* 0x0000df00ff017b82 */ /* 0x000fe20000000800 */
[----:B------:R-:W0:Y:S07]  /*0010*/  S2R R0, SR_TID.X ;  /* 0x0000000000007919 */ /* 0x000e2e0000002100 */
[----:B------:R-:W0:Y:S01]  /*0020*/  S2UR UR6, SR_CTAID.X ;  /* 0x00000000000679c3 */ /* 0x000e220000002500 */
[----:B------:R-:W1:Y:S07]  /*0030*/  LDCU.64 UR4, c[0x0][0x358] ;  /* 0x00006b00ff0477ac */ /* 0x000e6e0008000a00 */
[----:B------:R-:W0:Y:S08]  /*0040*/  LDC R5, c[0x0][0x360] ;  /* 0x0000d800ff057b82 */ /* 0x000e300000000800 */
[----:B------:R-:W2:Y:S01]  /*0050*/  LDC.64 R2, c[0x0][0x380] ;  /* 0x0000e000ff027b82 */ /* 0x000ea20000000a00 */
[----:B0-----:R-:W-:Y:S01]  /*0060*/  IMAD R5, R5, UR6, R0 ;  /* 0x0000000605057c24 */ /* 0x001fe2000f8e0200 */
[----:B------:R-:W0:Y:S04]  /*0070*/  LDCU UR6, c[0x0][0x390] ;  /* 0x00007200ff0677ac */ /* 0x000e280008000800 */
[----:B------:R-:W-:-:S05]  /*0080*/  SHF.L.U32 R7, R5, 0x1, RZ ;  /* 0x0000000105077819 */ /* 0x000fca00000006ff */
[----:B--2---:R-:W-:-:S05]  /*0090*/  IMAD.WIDE R2, R7, 0x4, R2 ;  /* 0x0000000407027825 */ /* 0x004fca00078e0202 */
[----:B-1----:R1:W5:Y:S04]  /*00a0*/  LDG.E R4, desc[UR4][R2.64+0x4] ;  /* 0x0000040402047981 */ /* 0x002368000c1e1900 */
[----:B------:R1:W5:Y:S01]  /*00b0*/  LDG.E R0, desc[UR4][R2.64] ;  /* 0x0000000402007981 */ /* 0x000362000c1e1900 */
[----:B0-----:R-:W-:-:S13]  /*00c0*/  ISETP.GE.AND P0, PT, R5, UR6, PT ;  /* 0x0000000605007c0c */ /* 0x001fda000bf06270 */
[----:B-1----:R-:W-:Y:S05]  /*00d0*/  @P0 EXIT ;  /* 0x000000000000094d */ /* 0x002fea0003800000 */
[----:B------:R-:W0:Y:S01]  /*00e0*/  LDC.64 R2, c[0x0][0x388] ;  /* 0x0000e200ff027b82 */ /* 0x000e220000000a00 */
[----:B-----5:R-:W-:-:S04]  /*00f0*/  FMUL R7, R4, R4 ;  /* 0x0000000404077220 */ /* 0x020fc80000400000 */
[----:B------:R-:W-:Y:S01]  /*0100*/  FFMA R7, R0, R0, R7 ;  /* 0x0000000000077223 */ /* 0x000fe20000000007 */
[----:B0-----:R-:W-:-:S05]  /*0110*/  IMAD.WIDE R2, R5, 0x4, R2 ;  /* 0x0000000405027825 */ /* 0x001fca00078e0202 */
[----:B------:R-:W-:Y:S01]  /*0120*/  STG.E desc[UR4][R2.64], R7 ;  /* 0x0000000702007986 */ /* 0x000fe2000c101904 */
[----:B------:R-:W-:Y:S05]  /*0130*/  EXIT ;  /* 0x000000000000794d */ /* 0x000fea0003800000 */
.L_x_8:
        /* <DEDUP_REMOVED lines=12> */
.L_x_11:


//--------------------- .nv.shared._Z18findMaxAndItsIndexPfS_Piii --------------------------
	.section	.nv.shared._Z18findMaxAndItsIndexPfS_Piii,"aw",@nobits
	.sectionflags	@""
	.align	16
	.zero		1024


//--------------------- .nv.shared.reserved.0     --------------------------
	.section	.nv.shared.reserved.0,"aw",@nobits
	.weak		__nv_reservedSMEM_offset_0_alias
	.size		__nv_reservedSMEM_offset_0_alias, 0, 64
	.other		__nv_reservedSMEM_offset_0_alias,@"STO_CUDA_RESERVED_SHARED STV_DEFAULT"
__nv_reservedSMEM_offset_0_alias:
	.zero		0
	.zero		64


//--------------------- .nv.shared._Z9offsetSumPfS_ii --------------------------
	.section	.nv.shared._Z9offsetSumPfS_ii,"aw",@nobits
	.sectionflags	@""
	.align	16
	.zero		1024


//--------------------- .nv.shared._Z23complexSquaredMagnitudePfS_i --------------------------
	.section	.nv.shared._Z23complexSquaredMagnitudePfS_i,"aw",@nobits
	.sectionflags	@""
	.align	16
	.zero		1024


//--------------------- .nv.constant0._Z18findMaxAndItsIndexPfS_Piii --------------------------
	.section	.nv.constant0._Z18findMaxAndItsIndexPfS_Piii,"a",@progbits
	.sectionflags	@""
	.align	4
.nv.constant0._Z18findMaxAndItsIndexPfS_Piii:
	.zero		928


//--------------------- .nv.constant0._Z9offsetSumPfS_ii --------------------------
	.section	.nv.constant0._Z9offsetSumPfS_ii,"a",@progbits
	.sectionflags	@""
	.align	4
.nv.constant0._Z9offsetSumPfS_ii:
	.zero		920


//--------------------- .nv.constant0._Z23complexSquaredMagnitudePfS_i --------------------------
	.section	.nv.constant0._Z23complexSquaredMagnitudePfS_i,"a",@progbits
	.sectionflags	@""
	.align	4
.nv.constant0._Z23complexSquaredMagnitudePfS_i:
	.zero		916


//--------------------- SYMBOLS --------------------------

	.type		.nv.reservedSmem.offset0,@object
	.size		.nv.reservedSmem.offset0,0x4
	.type		.nv.reservedSmem.cap,@object
	.size		.nv.reservedSmem.cap,0x4
